//
// Generated by NVIDIA NVVM Compiler
//
// Compiler Build ID: CL-36424714
// Cuda compilation tools, release 13.0, V13.0.88
// Based on NVVM 20.0.0
//

.version 9.0
.target sm_100
.address_size 64

	// .globl	_Z15elementwise_addPfS_S_i

.visible .entry _Z15elementwise_addPfS_S_i(
	.param .u64 .ptr .align 1 _Z15elementwise_addPfS_S_i_param_0,
	.param .u64 .ptr .align 1 _Z15elementwise_addPfS_S_i_param_1,
	.param .u64 .ptr .align 1 _Z15elementwise_addPfS_S_i_param_2,
	.param .u32 _Z15elementwise_addPfS_S_i_param_3
)
{
	.reg .pred 	%p<2>;
	.reg .b32 	%r<6>;
	.reg .b32 	%f<4>;
	.reg .b64 	%rd<11>;

	ld.param.u64 	%rd1, [_Z15elementwise_addPfS_S_i_param_0];
	ld.param.u64 	%rd2, [_Z15elementwise_addPfS_S_i_param_1];
	ld.param.u64 	%rd3, [_Z15elementwise_addPfS_S_i_param_2];
	ld.param.u32 	%r2, [_Z15elementwise_addPfS_S_i_param_3];
	mov.u32 	%r3, %ctaid.x;
	mov.u32 	%r4, %ntid.x;
	mov.u32 	%r5, %tid.x;
	mad.lo.s32 	%r1, %r3, %r4, %r5;
	setp.ge.s32 	%p1, %r1, %r2;
	@%p1 bra 	$L__BB0_2;
	cvta.to.global.u64 	%rd4, %rd1;
	cvta.to.global.u64 	%rd5, %rd2;
	cvta.to.global.u64 	%rd6, %rd3;
	mul.wide.s32 	%rd7, %r1, 4;
	add.s64 	%rd8, %rd4, %rd7;
	ld.global.f32 	%f1, [%rd8];
	add.s64 	%rd9, %rd5, %rd7;
	ld.global.f32 	%f2, [%rd9];
	add.f32 	%f3, %f1, %f2;
	add.s64 	%rd10, %rd6, %rd7;
	st.global.f32 	[%rd10], %f3;
$L__BB0_2:
	ret;

}
	// .globl	_Z15elementwise_subPfS_S_i
.visible .entry _Z15elementwise_subPfS_S_i(
	.param .u64 .ptr .align 1 _Z15elementwise_subPfS_S_i_param_0,
	.param .u64 .ptr .align 1 _Z15elementwise_subPfS_S_i_param_1,
	.param .u64 .ptr .align 1 _Z15elementwise_subPfS_S_i_param_2,
	.param .u32 _Z15elementwise_subPfS_S_i_param_3
)
{
	.reg .pred 	%p<2>;
	.reg .b32 	%r<6>;
	.reg .b32 	%f<4>;
	.reg .b64 	%rd<11>;

	ld.param.u64 	%rd1, [_Z15elementwise_subPfS_S_i_param_0];
	ld.param.u64 	%rd2, [_Z15elementwise_subPfS_S_i_param_1];
	ld.param.u64 	%rd3, [_Z15elementwise_subPfS_S_i_param_2];
	ld.param.u32 	%r2, [_Z15elementwise_subPfS_S_i_param_3];
	mov.u32 	%r3, %ctaid.x;
	mov.u32 	%r4, %ntid.x;
	mov.u32 	%r5, %tid.x;
	mad.lo.s32 	%r1, %r3, %r4, %r5;
	setp.ge.s32 	%p1, %r1, %r2;
	@%p1 bra 	$L__BB1_2;
	cvta.to.global.u64 	%rd4, %rd1;
	cvta.to.global.u64 	%rd5, %rd2;
	cvta.to.global.u64 	%rd6, %rd3;
	mul.wide.s32 	%rd7, %r1, 4;
	add.s64 	%rd8, %rd4, %rd7;
	ld.global.f32 	%f1, [%rd8];
	add.s64 	%rd9, %rd5, %rd7;
	ld.global.f32 	%f2, [%rd9];
	sub.f32 	%f3, %f1, %f2;
	add.s64 	%rd10, %rd6, %rd7;
	st.global.f32 	[%rd10], %f3;
$L__BB1_2:
	ret;

}
	// .globl	_Z15elementwise_mulPfS_S_i
.visible .entry _Z15elementwise_mulPfS_S_i(
	.param .u64 .ptr .align 1 _Z15elementwise_mulPfS_S_i_param_0,
	.param .u64 .ptr .align 1 _Z15elementwise_mulPfS_S_i_param_1,
	.param .u64 .ptr .align 1 _Z15elementwise_mulPfS_S_i_param_2,
	.param .u32 _Z15elementwise_mulPfS_S_i_param_3
)
{
	.reg .pred 	%p<2>;
	.reg .b32 	%r<6>;
	.reg .b32 	%f<4>;
	.reg .b64 	%rd<11>;

	ld.param.u64 	%rd1, [_Z15elementwise_mulPfS_S_i_param_0];
	ld.param.u64 	%rd2, [_Z15elementwise_mulPfS_S_i_param_1];
	ld.param.u64 	%rd3, [_Z15elementwise_mulPfS_S_i_param_2];
	ld.param.u32 	%r2, [_Z15elementwise_mulPfS_S_i_param_3];
	mov.u32 	%r3, %ctaid.x;
	mov.u32 	%r4, %ntid.x;
	mov.u32 	%r5, %tid.x;
	mad.lo.s32 	%r1, %r3, %r4, %r5;
	setp.ge.s32 	%p1, %r1, %r2;
	@%p1 bra 	$L__BB2_2;
	cvta.to.global.u64 	%rd4, %rd1;
	cvta.to.global.u64 	%rd5, %rd2;
	cvta.to.global.u64 	%rd6, %rd3;
	mul.wide.s32 	%rd7, %r1, 4;
	add.s64 	%rd8, %rd4, %rd7;
	ld.global.f32 	%f1, [%rd8];
	add.s64 	%rd9, %rd5, %rd7;
	ld.global.f32 	%f2, [%rd9];
	mul.f32 	%f3, %f1, %f2;
	add.s64 	%rd10, %rd6, %rd7;
	st.global.f32 	[%rd10], %f3;
$L__BB2_2:
	ret;

}
	// .globl	_Z15elementwise_divPfS_S_i
.visible .entry _Z15elementwise_divPfS_S_i(
	.param .u64 .ptr .align 1 _Z15elementwise_divPfS_S_i_param_0,
	.param .u64 .ptr .align 1 _Z15elementwise_divPfS_S_i_param_1,
	.param .u64 .ptr .align 1 _Z15elementwise_divPfS_S_i_param_2,
	.param .u32 _Z15elementwise_divPfS_S_i_param_3
)
{
	.reg .pred 	%p<2>;
	.reg .b32 	%r<6>;
	.reg .b32 	%f<5>;
	.reg .b64 	%rd<11>;
	.reg .b64 	%fd<3>;

	ld.param.u64 	%rd1, [_Z15elementwise_divPfS_S_i_param_0];
	ld.param.u64 	%rd2, [_Z15elementwise_divPfS_S_i_param_1];
	ld.param.u64 	%rd3, [_Z15elementwise_divPfS_S_i_param_2];
	ld.param.u32 	%r2, [_Z15elementwise_divPfS_S_i_param_3];
	mov.u32 	%r3, %ctaid.x;
	mov.u32 	%r4, %ntid.x;
	mov.u32 	%r5, %tid.x;
	mad.lo.s32 	%r1, %r3, %r4, %r5;
	setp.ge.s32 	%p1, %r1, %r2;
	@%p1 bra 	$L__BB3_2;
	cvta.to.global.u64 	%rd4, %rd1;
	cvta.to.global.u64 	%rd5, %rd2;
	cvta.to.global.u64 	%rd6, %rd3;
	mul.wide.s32 	%rd7, %r1, 4;
	add.s64 	%rd8, %rd4, %rd7;
	ld.global.f32 	%f1, [%rd8];
	add.s64 	%rd9, %rd5, %rd7;
	ld.global.f32 	%f2, [%rd9];
	cvt.f64.f32 	%fd1, %f2;
	add.f64 	%fd2, %fd1, 0d3E112E0BE826D695;
	cvt.rn.f32.f64 	%f3, %fd2;
	div.approx.f32 	%f4, %f1, %f3;
	add.s64 	%rd10, %rd6, %rd7;
	st.global.f32 	[%rd10], %f4;
$L__BB3_2:
	ret;

}
	// .globl	_Z16elementwise_reluPfS_i
.visible .entry _Z16elementwise_reluPfS_i(
	.param .u64 .ptr .align 1 _Z16elementwise_reluPfS_i_param_0,
	.param .u64 .ptr .align 1 _Z16elementwise_reluPfS_i_param_1,
	.param .u32 _Z16elementwise_reluPfS_i_param_2
)
{
	.reg .pred 	%p<2>;
	.reg .b32 	%r<6>;
	.reg .b32 	%f<3>;
	.reg .b64 	%rd<8>;

	ld.param.u64 	%rd1, [_Z16elementwise_reluPfS_i_param_0];
	ld.param.u64 	%rd2, [_Z16elementwise_reluPfS_i_param_1];
	ld.param.u32 	%r2, [_Z16elementwise_reluPfS_i_param_2];
	mov.u32 	%r3, %ctaid.x;
	mov.u32 	%r4, %ntid.x;
	mov.u32 	%r5, %tid.x;
	mad.lo.s32 	%r1, %r3, %r4, %r5;
	setp.ge.s32 	%p1, %r1, %r2;
	@%p1 bra 	$L__BB4_2;
	cvta.to.global.u64 	%rd3, %rd1;
	cvta.to.global.u64 	%rd4, %rd2;
	mul.wide.s32 	%rd5, %r1, 4;
	add.s64 	%rd6, %rd3, %rd5;
	ld.global.f32 	%f1, [%rd6];
	max.f32 	%f2, %f1, 0f00000000;
	add.s64 	%rd7, %rd4, %rd5;
	st.global.f32 	[%rd7], %f2;
$L__BB4_2:
	ret;

}


// ===== COMPILED SASS (sm_100) =====

	.target	sm_100

	.elftype	@"ET_EXEC"


//--------------------- .note.nv.tkinfo           --------------------------
	.section	.note.nv.tkinfo,"",@"SHT_NOTE"
	.sectionflags	@"SHF_NOTE_NV_TKINFO"
	.tkinfo
        /*0018*/ 	.word	0x00000002
        /*0030*/ 	.string	""
        /*0030*/ 	.string	"ptxas"
        /*0030*/ 	.string	"Cuda compilation tools, release 13.0, V13.0.88"
        /*0030*/ 	.string	"Build cuda_13.0.r13.0/compiler.36424714_0"
        /*0030*/ 	.string	"-arch sm_100 -m 64 "



//--------------------- .note.nv.cuinfo           --------------------------
	.section	.note.nv.cuinfo,"",@"SHT_NOTE"
	.sectionflags	@"SHF_NOTE_NV_CUINFO"
        /*0018*/ 	.short	0x0002
        /*001a*/ 	.short	0x0064
        /*001c*/ 	.short	0x0082
	.zero		2


//--------------------- .nv.info                  --------------------------
	.section	.nv.info,"",@"SHT_CUDA_INFO"
	.align	4


	//----- nvinfo : EIATTR_REGCOUNT
	.align		4
        /*0000*/ 	.byte	0x04, 0x2f
        /*0002*/ 	.short	(.L_1 - .L_0)
	.align		4
.L_0:
        /*0004*/ 	.word	index@(_Z15elementwise_addPfS_S_i)
        /*0008*/ 	.word	0x0000000c


	//----- nvinfo : EIATTR_FRAME_SIZE
	.align		4
.L_1:
        /*000c*/ 	.byte	0x04, 0x11
        /*000e*/ 	.short	(.L_3 - .L_2)
	.align		4
.L_2:
        /*0010*/ 	.word	index@(_Z15elementwise_addPfS_S_i)
        /*0014*/ 	.word	0x00000000


	//----- nvinfo : EIATTR_REGCOUNT
	.align		4
.L_3:
        /*0018*/ 	.byte	0x04, 0x2f
        /*001a*/ 	.short	(.L_5 - .L_4)
	.align		4
.L_4:
        /*001c*/ 	.word	index@(_Z15elementwise_subPfS_S_i)
        /*0020*/ 	.word	0x0000000c


	//----- nvinfo : EIATTR_FRAME_SIZE
	.align		4
.L_5:
        /*0024*/ 	.byte	0x04, 0x11
        /*0026*/ 	.short	(.L_7 - .L_6)
	.align		4
.L_6:
        /*0028*/ 	.word	index@(_Z15elementwise_subPfS_S_i)
        /*002c*/ 	.word	0x00000000


	//----- nvinfo : EIATTR_REGCOUNT
	.align		4
.L_7:
        /*0030*/ 	.byte	0x04, 0x2f
        /*0032*/ 	.short	(.L_9 - .L_8)
	.align		4
.L_8:
        /*0034*/ 	.word	index@(_Z15elementwise_mulPfS_S_i)
        /*0038*/ 	.word	0x0000000c


	//----- nvinfo : EIATTR_FRAME_SIZE
	.align		4
.L_9:
        /*003c*/ 	.byte	0x04, 0x11
        /*003e*/ 	.short	(.L_11 - .L_10)
	.align		4
.L_10:
        /*0040*/ 	.word	index@(_Z15elementwise_mulPfS_S_i)
        /*0044*/ 	.word	0x00000000


	//----- nvinfo : EIATTR_REGCOUNT
	.align		4
.L_11:
        /*0048*/ 	.byte	0x04, 0x2f
        /*004a*/ 	.short	(.L_13 - .L_12)
	.align		4
.L_12:
        /*004c*/ 	.word	index@(_Z15elementwise_divPfS_S_i)
        /*0050*/ 	.word	0x00000010


	//----- nvinfo : EIATTR_FRAME_SIZE
	.align		4
.L_13:
        /*0054*/ 	.byte	0x04, 0x11
        /*0056*/ 	.short	(.L_15 - .L_14)
	.align		4
.L_14:
        /*0058*/ 	.word	index@(_Z15elementwise_divPfS_S_i)
        /*005c*/ 	.word	0x00000000


	//----- nvinfo : EIATTR_REGCOUNT
	.align		4
.L_15:
        /*0060*/ 	.byte	0x04, 0x2f
        /*0062*/ 	.short	(.L_17 - .L_16)
	.align		4
.L_16:
        /*0064*/ 	.word	index@(_Z16elementwise_reluPfS_i)
        /*0068*/ 	.word	0x0000000a


	//----- nvinfo : EIATTR_FRAME_SIZE
	.align		4
.L_17:
        /*006c*/ 	.byte	0x04, 0x11
        /*006e*/ 	.short	(.L_19 - .L_18)
	.align		4
.L_18:
        /*0070*/ 	.word	index@(_Z16elementwise_reluPfS_i)
        /*0074*/ 	.word	0x00000000


	//----- nvinfo : EIATTR_MIN_STACK_SIZE
	.align		4
.L_19:
        /*0078*/ 	.byte	0x04, 0x12
        /*007a*/ 	.short	(.L_21 - .L_20)
	.align		4
.L_20:
        /*007c*/ 	.word	index@(_Z16elementwise_reluPfS_i)
        /*0080*/ 	.word	0x00000000


	//----- nvinfo : EIATTR_MIN_STACK_SIZE
	.align		4
.L_21:
        /*0084*/ 	.byte	0x04, 0x12
        /*0086*/ 	.short	(.L_23 - .L_22)
	.align		4
.L_22:
        /*0088*/ 	.word	index@(_Z15elementwise_divPfS_S_i)
        /*008c*/ 	.word	0x00000000


	//----- nvinfo : EIATTR_MIN_STACK_SIZE
	.align		4
.L_23:
        /*0090*/ 	.byte	0x04, 0x12
        /*0092*/ 	.short	(.L_25 - .L_24)
	.align		4
.L_24:
        /*0094*/ 	.word	index@(_Z15elementwise_mulPfS_S_i)
        /*0098*/ 	.word	0x00000000


	//----- nvinfo : EIATTR_MIN_STACK_SIZE
	.align		4
.L_25:
        /*009c*/ 	.byte	0x04, 0x12
        /*009e*/ 	.short	(.L_27 - .L_26)
	.align		4
.L_26:
        /*00a0*/ 	.word	index@(_Z15elementwise_subPfS_S_i)
        /*00a4*/ 	.word	0x00000000


	//----- nvinfo : EIATTR_MIN_STACK_SIZE
	.align		4
.L_27:
        /*00a8*/ 	.byte	0x04, 0x12
        /*00aa*/ 	.short	(.L_29 - .L_28)
	.align		4
.L_28:
        /*00ac*/ 	.word	index@(_Z15elementwise_addPfS_S_i)
        /*00b0*/ 	.word	0x00000000
.L_29:


//--------------------- .nv.compat                --------------------------
	.section	.nv.compat,"",@"SHT_CUDA_COMPAT_INFO"
	.align	4
        /*0000*/ 	.byte	0x02, 0x09, 0x00, 0x00, 0x02, 0x02, 0x01, 0x00, 0x02, 0x05, 0x05, 0x00, 0x03, 0x07, 0x01, 0x01
        /*0010*/ 	.byte	0x02, 0x03, 0x00, 0x00, 0x02, 0x06, 0x01, 0x00, 0x04, 0x0b, 0x08, 0x00, 0x01, 0x00, 0x00, 0x00
        /*0020*/ 	.byte	0x00, 0x00, 0x00, 0x00


//--------------------- .nv.info._Z16elementwise_reluPfS_i --------------------------
	.section	.nv.info._Z16elementwise_reluPfS_i,"",@"SHT_CUDA_INFO"
	.sectionflags	@""
	.align	4


	//----- nvinfo : EIATTR_CUDA_API_VERSION
	.align		4
        /*0000*/ 	.byte	0x04, 0x37
        /*0002*/ 	.short	(.L_31 - .L_30)
.L_30:
        /*0004*/ 	.word	0x00000082


	//----- nvinfo : EIATTR_KPARAM_INFO
	.align		4
.L_31:
        /*0008*/ 	.byte	0x04, 0x17
        /*000a*/ 	.short	(.L_33 - .L_32)
.L_32:
        /*000c*/ 	.word	0x00000000
        /*0010*/ 	.short	0x0002
        /*0012*/ 	.short	0x0010
        /*0014*/ 	.byte	0x00, 0xf0, 0x11, 0x00


	//----- nvinfo : EIATTR_KPARAM_INFO
	.align		4
.L_33:
        /*0018*/ 	.byte	0x04, 0x17
        /*001a*/ 	.short	(.L_35 - .L_34)
.L_34:
        /*001c*/ 	.word	0x00000000
        /*0020*/ 	.short	0x0001
        /*0022*/ 	.short	0x0008
        /*0024*/ 	.byte	0x00, 0xf5, 0x21, 0x00


	//----- nvinfo : EIATTR_KPARAM_INFO
	.align		4
.L_35:
        /*0028*/ 	.byte	0x04, 0x17
        /*002a*/ 	.short	(.L_37 - .L_36)
.L_36:
        /*002c*/ 	.word	0x00000000
        /*0030*/ 	.short	0x0000
        /*0032*/ 	.short	0x0000
        /*0034*/ 	.byte	0x00, 0xf5, 0x21, 0x00


	//----- nvinfo : EIATTR_SPARSE_MMA_MASK
	.align		4
.L_37:
        /*0038*/ 	.byte	0x03, 0x50
        /*003a*/ 	.short	0x0000


	//----- nvinfo : EIATTR_MAXREG_COUNT
	.align		4
        /*003c*/ 	.byte	0x03, 0x1b
        /*003e*/ 	.short	0x00ff


	//----- nvinfo : EIATTR_MERCURY_ISA_VERSION
	.align		4
        /*0040*/ 	.byte	0x03, 0x5f
        /*0042*/ 	.short	0x0101


	//----- nvinfo : EIATTR_VRC_CTA_INIT_COUNT
	.align		4
        /*0044*/ 	.byte	0x02, 0x4a
	.zero		1
	.zero		1


	//----- nvinfo : EIATTR_EXIT_INSTR_OFFSETS
	.align		4
        /*0048*/ 	.byte	0x04, 0x1c
        /*004a*/ 	.short	(.L_39 - .L_38)


	//   ....[0]....
.L_38:
        /*004c*/ 	.word	0x00000070


	//   ....[1]....
        /*0050*/ 	.word	0x00000100


	//----- nvinfo : EIATTR_CBANK_PARAM_SIZE
	.align		4
.L_39:
        /*0054*/ 	.byte	0x03, 0x19
        /*0056*/ 	.short	0x0014


	//----- nvinfo : EIATTR_PARAM_CBANK
	.align		4
        /*0058*/ 	.byte	0x04, 0x0a
        /*005a*/ 	.short	(.L_41 - .L_40)
	.align		4
.L_40:
        /*005c*/ 	.word	index@(.nv.constant0._Z16elementwise_reluPfS_i)
        /*0060*/ 	.short	0x0380
        /*0062*/ 	.short	0x0014


	//----- nvinfo : EIATTR_SW_WAR
	.align		4
.L_41:
        /*0064*/ 	.byte	0x04, 0x36
        /*0066*/ 	.short	(.L_43 - .L_42)
.L_42:
        /*0068*/ 	.word	0x00000008
.L_43:


//--------------------- .nv.info._Z15elementwise_divPfS_S_i --------------------------
	.section	.nv.info._Z15elementwise_divPfS_S_i,"",@"SHT_CUDA_INFO"
	.sectionflags	@""
	.align	4


	//----- nvinfo : EIATTR_CUDA_API_VERSION
	.align		4
        /*0000*/ 	.byte	0x04, 0x37
        /*0002*/ 	.short	(.L_45 - .L_44)
.L_44:
        /*0004*/ 	.word	0x00000082


	//----- nvinfo : EIATTR_KPARAM_INFO
	.align		4
.L_45:
        /*0008*/ 	.byte	0x04, 0x17
        /*000a*/ 	.short	(.L_47 - .L_46)
.L_46:
        /*000c*/ 	.word	0x00000000
        /*0010*/ 	.short	0x0003
        /*0012*/ 	.short	0x0018
        /*0014*/ 	.byte	0x00, 0xf0, 0x11, 0x00


	//----- nvinfo : EIATTR_KPARAM_INFO
	.align		4
.L_47:
        /*0018*/ 	.byte	0x04, 0x17
        /*001a*/ 	.short	(.L_49 - .L_48)
.L_48:
        /*001c*/ 	.word	0x00000000
        /*0020*/ 	.short	0x0002
        /*0022*/ 	.short	0x0010
        /*0024*/ 	.byte	0x00, 0xf5, 0x21, 0x00


	//----- nvinfo : EIATTR_KPARAM_INFO
	.align		4
.L_49:
        /*0028*/ 	.byte	0x04, 0x17
        /*002a*/ 	.short	(.L_51 - .L_50)
.L_50:
        /*002c*/ 	.word	0x00000000
        /*0030*/ 	.short	0x0001
        /*0032*/ 	.short	0x0008
        /*0034*/ 	.byte	0x00, 0xf5, 0x21, 0x00


	//----- nvinfo : EIATTR_KPARAM_INFO
	.align		4
.L_51:
        /*0038*/ 	.byte	0x04, 0x17
        /*003a*/ 	.short	(.L_53 - .L_52)
.L_52:
        /*003c*/ 	.word	0x00000000
        /*0040*/ 	.short	0x0000
        /*0042*/ 	.short	0x0000
        /*0044*/ 	.byte	0x00, 0xf5, 0x21, 0x00


	//----- nvinfo : EIATTR_SPARSE_MMA_MASK
	.align		4
.L_53:
        /*0048*/ 	.byte	0x03, 0x50
        /*004a*/ 	.short	0x0000


	//----- nvinfo : EIATTR_MAXREG_COUNT
	.align		4
        /*004c*/ 	.byte	0x03, 0x1b
        /*004e*/ 	.short	0x00ff


	//----- nvinfo : EIATTR_MERCURY_ISA_VERSION
	.align		4
        /*0050*/ 	.byte	0x03, 0x5f
        /*0052*/ 	.short	0x0101


	//----- nvinfo : EIATTR_VRC_CTA_INIT_COUNT
	.align		4
        /*0054*/ 	.byte	0x02, 0x4a
	.zero		1
	.zero		1


	//----- nvinfo : EIATTR_EXIT_INSTR_OFFSETS
	.align		4
        /*0058*/ 	.byte	0x04, 0x1c
        /*005a*/ 	.short	(.L_55 - .L_54)


	//   ....[0]....
.L_54:
        /*005c*/ 	.word	0x00000070


	//   ....[1]....
        /*0060*/ 	.word	0x000001c0


	//----- nvinfo : EIATTR_CBANK_PARAM_SIZE
	.align		4
.L_55:
        /*0064*/ 	.byte	0x03, 0x19
        /*0066*/ 	.short	0x001c


	//----- nvinfo : EIATTR_PARAM_CBANK
	.align		4
        /*0068*/ 	.byte	0x04, 0x0a
        /*006a*/ 	.short	(.L_57 - .L_56)
	.align		4
.L_56:
        /*006c*/ 	.word	index@(.nv.constant0._Z15elementwise_divPfS_S_i)
        /*0070*/ 	.short	0x0380
        /*0072*/ 	.short	0x001c


	//----- nvinfo : EIATTR_SW_WAR
	.align		4
.L_57:
        /*0074*/ 	.byte	0x04, 0x36
        /*0076*/ 	.short	(.L_59 - .L_58)
.L_58:
        /*0078*/ 	.word	0x00000008
.L_59:


//--------------------- .nv.info._Z15elementwise_mulPfS_S_i --------------------------
	.section	.nv.info._Z15elementwise_mulPfS_S_i,"",@"SHT_CUDA_INFO"
	.sectionflags	@""
	.align	4


	//----- nvinfo : EIATTR_CUDA_API_VERSION
	.align		4
        /*0000*/ 	.byte	0x04, 0x37
        /*0002*/ 	.short	(.L_61 - .L_60)
.L_60:
        /*0004*/ 	.word	0x00000082


	//----- nvinfo : EIATTR_KPARAM_INFO
	.align		4
.L_61:
        /*0008*/ 	.byte	0x04, 0x17
        /*000a*/ 	.short	(.L_63 - .L_62)
.L_62:
        /*000c*/ 	.word	0x00000000
        /*0010*/ 	.short	0x0003
        /*0012*/ 	.short	0x0018
        /*0014*/ 	.byte	0x00, 0xf0, 0x11, 0x00


	//----- nvinfo : EIATTR_KPARAM_INFO
	.align		4
.L_63:
        /*0018*/ 	.byte	0x04, 0x17
        /*001a*/ 	.short	(.L_65 - .L_64)
.L_64:
        /*001c*/ 	.word	0x00000000
        /*0020*/ 	.short	0x0002
        /*0022*/ 	.short	0x0010
        /*0024*/ 	.byte	0x00, 0xf5, 0x21, 0x00


	//----- nvinfo : EIATTR_KPARAM_INFO
	.align		4
.L_65:
        /*0028*/ 	.byte	0x04, 0x17
        /*002a*/ 	.short	(.L_67 - .L_66)
.L_66:
        /*002c*/ 	.word	0x00000000
        /*0030*/ 	.short	0x0001
        /*0032*/ 	.short	0x0008
        /*0034*/ 	.byte	0x00, 0xf5, 0x21, 0x00


	//----- nvinfo : EIATTR_KPARAM_INFO
	.align		4
.L_67:
        /*0038*/ 	.byte	0x04, 0x17
        /*003a*/ 	.short	(.L_69 - .L_68)
.L_68:
        /*003c*/ 	.word	0x00000000
        /*0040*/ 	.short	0x0000
        /*0042*/ 	.short	0x0000
        /*0044*/ 	.byte	0x00, 0xf5, 0x21, 0x00


	//----- nvinfo : EIATTR_SPARSE_MMA_MASK
	.align		4
.L_69:
        /*0048*/ 	.byte	0x03, 0x50
        /*004a*/ 	.short	0x0000


	//----- nvinfo : EIATTR_MAXREG_COUNT
	.align		4
        /*004c*/ 	.byte	0x03, 0x1b
        /*004e*/ 	.short	0x00ff


	//----- nvinfo : EIATTR_MERCURY_ISA_VERSION
	.align		4
        /*0050*/ 	.byte	0x03, 0x5f
        /*0052*/ 	.short	0x0101


	//----- nvinfo : EIATTR_VRC_CTA_INIT_COUNT
	.align		4
        /*0054*/ 	.byte	0x02, 0x4a
	.zero		1
	.zero		1


	//----- nvinfo : EIATTR_EXIT_INSTR_OFFSETS
	.align		4
        /*0058*/ 	.byte	0x04, 0x1c
        /*005a*/ 	.short	(.L_71 - .L_70)


	//   ....[0]....
.L_70:
        /*005c*/ 	.word	0x00000070


	//   ....[1]....
        /*0060*/ 	.word	0x00000130


	//----- nvinfo : EIATTR_CBANK_PARAM_SIZE
	.align		4
.L_71:
        /*0064*/ 	.byte	0x03, 0x19
        /*0066*/ 	.short	0x001c


	//----- nvinfo : EIATTR_PARAM_CBANK
	.align		4
        /*0068*/ 	.byte	0x04, 0x0a
        /*006a*/ 	.short	(.L_73 - .L_72)
	.align		4
.L_72:
        /*006c*/ 	.word	index@(.nv.constant0._Z15elementwise_mulPfS_S_i)
        /*0070*/ 	.short	0x0380
        /*0072*/ 	.short	0x001c


	//----- nvinfo : EIATTR_SW_WAR
	.align		4
.L_73:
        /*0074*/ 	.byte	0x04, 0x36
        /*0076*/ 	.short	(.L_75 - .L_74)
.L_74:
        /*0078*/ 	.word	0x00000008
.L_75:


//--------------------- .nv.info._Z15elementwise_subPfS_S_i --------------------------
	.section	.nv.info._Z15elementwise_subPfS_S_i,"",@"SHT_CUDA_INFO"
	.sectionflags	@""
	.align	4


	//----- nvinfo : EIATTR_CUDA_API_VERSION
	.align		4
        /*0000*/ 	.byte	0x04, 0x37
        /*0002*/ 	.short	(.L_77 - .L_76)
.L_76:
        /*0004*/ 	.word	0x00000082


	//----- nvinfo : EIATTR_KPARAM_INFO
	.align		4
.L_77:
        /*0008*/ 	.byte	0x04, 0x17
        /*000a*/ 	.short	(.L_79 - .L_78)
.L_78:
        /*000c*/ 	.word	0x00000000
        /*0010*/ 	.short	0x0003
        /*0012*/ 	.short	0x0018
        /*0014*/ 	.byte	0x00, 0xf0, 0x11, 0x00


	//----- nvinfo : EIATTR_KPARAM_INFO
	.align		4
.L_79:
        /*0018*/ 	.byte	0x04, 0x17
        /*001a*/ 	.short	(.L_81 - .L_80)
.L_80:
        /*001c*/ 	.word	0x00000000
        /*0020*/ 	.short	0x0002
        /*0022*/ 	.short	0x0010
        /*0024*/ 	.byte	0x00, 0xf5, 0x21, 0x00


	//----- nvinfo : EIATTR_KPARAM_INFO
	.align		4
.L_81:
        /*0028*/ 	.byte	0x04, 0x17
        /*002a*/ 	.short	(.L_83 - .L_82)
.L_82:
        /*002c*/ 	.word	0x00000000
        /*0030*/ 	.short	0x0001
        /*0032*/ 	.short	0x0008
        /*0034*/ 	.byte	0x00, 0xf5, 0x21, 0x00


	//----- nvinfo : EIATTR_KPARAM_INFO
	.align		4
.L_83:
        /*0038*/ 	.byte	0x04, 0x17
        /*003a*/ 	.short	(.L_85 - .L_84)
.L_84:
        /*003c*/ 	.word	0x00000000
        /*0040*/ 	.short	0x0000
        /*0042*/ 	.short	0x0000
        /*0044*/ 	.byte	0x00, 0xf5, 0x21, 0x00


	//----- nvinfo : EIATTR_SPARSE_MMA_MASK
	.align		4
.L_85:
        /*0048*/ 	.byte	0x03, 0x50
        /*004a*/ 	.short	0x0000


	//----- nvinfo : EIATTR_MAXREG_COUNT
	.align		4
        /*004c*/ 	.byte	0x03, 0x1b
        /*004e*/ 	.short	0x00ff


	//----- nvinfo : EIATTR_MERCURY_ISA_VERSION
	.align		4
        /*0050*/ 	.byte	0x03, 0x5f
        /*0052*/ 	.short	0x0101


	//----- nvinfo : EIATTR_VRC_CTA_INIT_COUNT
	.align		4
        /*0054*/ 	.byte	0x02, 0x4a
	.zero		1
	.zero		1


	//----- nvinfo : EIATTR_EXIT_INSTR_OFFSETS
	.align		4
        /*0058*/ 	.byte	0x04, 0x1c
        /*005a*/ 	.short	(.L_87 - .L_86)


	//   ....[0]....
.L_86:
        /*005c*/ 	.word	0x00000070


	//   ....[1]....
        /*0060*/ 	.word	0x00000130


	//----- nvinfo : EIATTR_CBANK_PARAM_SIZE
	.align		4
.L_87:
        /*0064*/ 	.byte	0x03, 0x19
        /*0066*/ 	.short	0x001c


	//----- nvinfo : EIATTR_PARAM_CBANK
	.align		4
        /*0068*/ 	.byte	0x04, 0x0a
        /*006a*/ 	.short	(.L_89 - .L_88)
	.align		4
.L_88:
        /*006c*/ 	.word	index@(.nv.constant0._Z15elementwise_subPfS_S_i)
        /*0070*/ 	.short	0x0380
        /*0072*/ 	.short	0x001c


	//----- nvinfo : EIATTR_SW_WAR
	.align		4
.L_89:
        /*0074*/ 	.byte	0x04, 0x36
        /*0076*/ 	.short	(.L_91 - .L_90)
.L_90:
        /*0078*/ 	.word	0x00000008
.L_91:


//--------------------- .nv.info._Z15elementwise_addPfS_S_i --------------------------
	.section	.nv.info._Z15elementwise_addPfS_S_i,"",@"SHT_CUDA_INFO"
	.sectionflags	@""
	.align	4


	//----- nvinfo : EIATTR_CUDA_API_VERSION
	.align		4
        /*0000*/ 	.byte	0x04, 0x37
        /*0002*/ 	.short	(.L_93 - .L_92)
.L_92:
        /*0004*/ 	.word	0x00000082


	//----- nvinfo : EIATTR_KPARAM_INFO
	.align		4
.L_93:
        /*0008*/ 	.byte	0x04, 0x17
        /*000a*/ 	.short	(.L_95 - .L_94)
.L_94:
        /*000c*/ 	.word	0x00000000
        /*0010*/ 	.short	0x0003
        /*0012*/ 	.short	0x0018
        /*0014*/ 	.byte	0x00, 0xf0, 0x11, 0x00


	//----- nvinfo : EIATTR_KPARAM_INFO
	.align		4
.L_95:
        /*0018*/ 	.byte	0x04, 0x17
        /*001a*/ 	.short	(.L_97 - .L_96)
.L_96:
        /*001c*/ 	.word	0x00000000
        /*0020*/ 	.short	0x0002
        /*0022*/ 	.short	0x0010
        /*0024*/ 	.byte	0x00, 0xf5, 0x21, 0x00


	//----- nvinfo : EIATTR_KPARAM_INFO
	.align		4
.L_97:
        /*0028*/ 	.byte	0x04, 0x17
        /*002a*/ 	.short	(.L_99 - .L_98)
.L_98:
        /*002c*/ 	.word	0x00000000
        /*0030*/ 	.short	0x0001
        /*0032*/ 	.short	0x0008
        /*0034*/ 	.byte	0x00, 0xf5, 0x21, 0x00


	//----- nvinfo : EIATTR_KPARAM_INFO
	.align		4
.L_99:
        /*0038*/ 	.byte	0x04, 0x17
        /*003a*/ 	.short	(.L_101 - .L_100)
.L_100:
        /*003c*/ 	.word	0x00000000
        /*0040*/ 	.short	0x0000
        /*0042*/ 	.short	0x0000
        /*0044*/ 	.byte	0x00, 0xf5, 0x21, 0x00


	//----- nvinfo : EIATTR_SPARSE_MMA_MASK
	.align		4
.L_101:
        /*0048*/ 	.byte	0x03, 0x50
        /*004a*/ 	.short	0x0000


	//----- nvinfo : EIATTR_MAXREG_COUNT
	.align		4
        /*004c*/ 	.byte	0x03, 0x1b
        /*004e*/ 	.short	0x00ff


	//----- nvinfo : EIATTR_MERCURY_ISA_VERSION
	.align		4
        /*0050*/ 	.byte	0x03, 0x5f
        /*0052*/ 	.short	0x0101


	//----- nvinfo : EIATTR_VRC_CTA_INIT_COUNT
	.align		4
        /*0054*/ 	.byte	0x02, 0x4a
	.zero		1
	.zero		1


	//----- nvinfo : EIATTR_EXIT_INSTR_OFFSETS
	.align		4
        /*0058*/ 	.byte	0x04, 0x1c
        /*005a*/ 	.short	(.L_103 - .L_102)


	//   ....[0]....
.L_102:
        /*005c*/ 	.word	0x00000070


	//   ....[1]....
        /*0060*/ 	.word	0x00000130


	//----- nvinfo : EIATTR_CBANK_PARAM_SIZE
	.align		4
.L_103:
        /*0064*/ 	.byte	0x03, 0x19
        /*0066*/ 	.short	0x001c


	//----- nvinfo : EIATTR_PARAM_CBANK
	.align		4
        /*0068*/ 	.byte	0x04, 0x0a
        /*006a*/ 	.short	(.L_105 - .L_104)
	.align		4
.L_104:
        /*006c*/ 	.word	index@(.nv.constant0._Z15elementwise_addPfS_S_i)
        /*0070*/ 	.short	0x0380
        /*0072*/ 	.short	0x001c


	//----- nvinfo : EIATTR_SW_WAR
	.align		4
.L_105:
        /*0074*/ 	.byte	0x04, 0x36
        /*0076*/ 	.short	(.L_107 - .L_106)
.L_106:
        /*0078*/ 	.word	0x00000008
.L_107:


//--------------------- .nv.callgraph             --------------------------
	.section	.nv.callgraph,"",@"SHT_CUDA_CALLGRAPH"
	.align	4
	.sectionentsize	8
	.align		4
        /*0000*/ 	.word	0x00000000
	.align		4
        /*0004*/ 	.word	0xffffffff
	.align		4
        /*0008*/ 	.word	0x00000000
	.align		4
        /*000c*/ 	.word	0xfffffffe
	.align		4
        /*0010*/ 	.word	0x00000000
	.align		4
        /*0014*/ 	.word	0xfffffffd
	.align		4
        /*0018*/ 	.word	0x00000000
	.align		4
        /*001c*/ 	.word	0xfffffffc


//--------------------- .text._Z16elementwise_reluPfS_i --------------------------
	.section	.text._Z16elementwise_reluPfS_i,"ax",@progbits
	.align	128
        .global         _Z16elementwise_reluPfS_i
        .type           _Z16elementwise_reluPfS_i,@function
        .size           _Z16elementwise_reluPfS_i,(.L_x_5 - _Z16elementwise_reluPfS_i)
        .other          _Z16elementwise_reluPfS_i,@"STO_CUDA_ENTRY STV_DEFAULT"
_Z16elementwise_reluPfS_i:
.text._Z16elementwise_reluPfS_i:
[----:B------:R-:W-:Y:S01]  /*0000*/  LDC R1, c[0x0][0x37c] ;  /* 0x0000df00ff017b82 */ /* 0x000fe20000000800 */
[----:B------:R-:W0:Y:S07]  /*0010*/  S2R R0, SR_TID.X ;  /* 0x0000000000007919 */ /* 0x000e2e0000002100 */
[----:B------:R-:W0:Y:S01]  /*0020*/  S2UR UR4, SR_CTAID.X ;  /* 0x00000000000479c3 */ /* 0x000e220000002500 */
[----:B------:R-:W1:Y:S07]  /*0030*/  LDCU UR5, c[0x0][0x390] ;  /* 0x00007200ff0577ac */ /* 0x000e6e0008000800 */
[----:B------:R-:W0:Y:S02]  /*0040*/  LDC R7, c[0x0][0x360] ;  /* 0x0000d800ff077b82 */ /* 0x000e240000000800 */
[----:B0-----:R-:W-:-:S05]  /*0050*/  IMAD R7, R7, UR4, R0 ;  /* 0x0000000407077c24 */ /* 0x001fca000f8e0200 */
[----:B-1----:R-:W-:-:S13]  /*0060*/  ISETP.GE.AND P0, PT, R7, UR5, PT ;  /* 0x0000000507007c0c */ /* 0x002fda000bf06270 */
[----:B------:R-:W-:Y:S05]  /*0070*/  @P0 EXIT ;  /* 0x000000000000094d */ /* 0x000fea0003800000 */
[----:B------:R-:W0:Y:S01]  /*0080*/  LDC.64 R2, c[0x0][0x380] ;  /* 0x0000e000ff027b82 */ /* 0x000e220000000a00 */
[----:B------:R-:W1:Y:S07]  /*0090*/  LDCU.64 UR4, c[0x0][0x358] ;  /* 0x00006b00ff0477ac */ /* 0x000e6e0008000a00 */
[----:B------:R-:W2:Y:S01]  /*00a0*/  LDC.64 R4, c[0x0][0x388] ;  /* 0x0000e200ff047b82 */ /* 0x000ea20000000a00 */
[----:B0-----:R-:W-:-:S06]  /*00b0*/  IMAD.WIDE R2, R7, 0x4, R2 ;  /* 0x0000000407027825 */ /* 0x001fcc00078e0202 */
[----:B-1----:R-:W3:Y:S01]  /*00c0*/  LDG.E R2, desc[UR4][R2.64] ;  /* 0x0000000402027981 */ /* 0x002ee2000c1e1900 */
[----:B--2---:R-:W-:Y:S01]  /*00d0*/  IMAD.WIDE R4, R7, 0x4, R4 ;  /* 0x0000000407047825 */ /* 0x004fe200078e0204 */
[----:B---3--:R-:W-:-:S05]  /*00e0*/  FMNMX R7, RZ, R2, !PT ;  /* 0x00000002ff077209 */ /* 0x008fca0007800000 */
[----:B------:R-:W-:Y:S01]  /*00f0*/  STG.E desc[UR4][R4.64], R7 ;  /* 0x0000000704007986 */ /* 0x000fe2000c101904 */
[----:B------:R-:W-:Y:S05]  /*0100*/  EXIT ;  /* 0x000000000000794d */ /* 0x000fea0003800000 */
.L_x_0:
[----:B------:R-:W-:-:S00]  /*0110*/  BRA `(.L_x_0) ;  /* 0xfffffffc00fc7947 */ /* 0x000fc0000383ffff */
[----:B------:R-:W-:-:S00]  /*0120*/  NOP ;  /* 0x0000000000007918 */ /* 0x000fc00000000000 */
        /* <DEDUP_REMOVED lines=13> */
.L_x_5:


//--------------------- .text._Z15elementwise_divPfS_S_i --------------------------
	.section	.text._Z15elementwise_divPfS_S_i,"ax",@progbits
	.align	128
        .global         _Z15elementwise_divPfS_S_i
        .type           _Z15elementwise_divPfS_S_i,@function
        .size           _Z15elementwise_divPfS_S_i,(.L_x_6 - _Z15elementwise_divPfS_S_i)
        .other          _Z15elementwise_divPfS_S_i,@"STO_CUDA_ENTRY STV_DEFAULT"
_Z15elementwise_divPfS_S_i:
.text._Z15elementwise_divPfS_S_i:
        /* <DEDUP_REMOVED lines=11> */
[----:B------:R-:W-:Y:S01]  /*00b0*/  UMOV UR6, 0xe826d695 ;  /* 0xe826d69500067882 */ /* 0x000fe20000000000 */
[----:B------:R-:W-:-:S06]  /*00c0*/  UMOV UR7, 0x3e112e0b ;  /* 0x3e112e0b00077882 */ /* 0x000fcc0000000000 */
[----:B------:R-:W3:Y:S01]  /*00d0*/  LDC.64 R8, c[0x0][0x390] ;  /* 0x0000e400ff087b82 */ /* 0x000ee20000000a00 */
[----:B0-----:R-:W-:-:S05]  /*00e0*/  IMAD.WIDE R4, R11, 0x4, R4 ;  /* 0x000000040b047825 */ /* 0x001fca00078e0204 */
[----:B-1----:R3:W4:Y:S01]  /*00f0*/  LDG.E R10, desc[UR4][R4.64] ;  /* 0x00000004040a7981 */ /* 0x002722000c1e1900 */
[----:B--2---:R-:W-:-:S05]  /*0100*/  IMAD.WIDE R2, R11, 0x4, R2 ;  /* 0x000000040b027825 */ /* 0x004fca00078e0202 */
[----:B------:R-:W2:Y:S01]  /*0110*/  LDG.E R0, desc[UR4][R2.64] ;  /* 0x0000000402007981 */ /* 0x000ea2000c1e1900 */
[----:B---3--:R-:W-:Y:S01]  /*0120*/  IMAD.WIDE R4, R11, 0x4, R8 ;  /* 0x000000040b047825 */ /* 0x008fe200078e0208 */
[----:B----4-:R-:W0:Y:S02]  /*0130*/  F2F.F64.F32 R6, R10 ;  /* 0x0000000a00067310 */ /* 0x010e240000201800 */
[----:B0-----:R-:W-:-:S06]  /*0140*/  DADD R6, R6, UR6 ;  /* 0x0000000606067e29 */ /* 0x001fcc0008000000 */
[----:B------:R-:W0:Y:S02]  /*0150*/  F2F.F32.F64 R12, R6 ;  /* 0x00000006000c7310 */ /* 0x000e240000301000 */
[----:B0-----:R-:W-:-:S13]  /*0160*/  FSETP.GEU.AND P0, PT, |R12|, 1.175494350822287508e-38, PT ;  /* 0x008000000c00780b */ /* 0x001fda0003f0e200 */
[----:B------:R-:W-:Y:S01]  /*0170*/  @!P0 FMUL R12, R12, 16777216 ;  /* 0x4b8000000c0c8820 */ /* 0x000fe20000400000 */
[----:B--2---:R-:W-:-:S03]  /*0180*/  @!P0 FMUL R0, R0, 16777216 ;  /* 0x4b80000000008820 */ /* 0x004fc60000400000 */
[----:B------:R-:W0:Y:S02]  /*0190*/  MUFU.RCP R13, R12 ;  /* 0x0000000c000d7308 */ /* 0x000e240000001000 */
[----:B0-----:R-:W-:-:S05]  /*01a0*/  FMUL R13, R13, R0 ;  /* 0x000000000d0d7220 */ /* 0x001fca0000400000 */
[----:B------:R-:W-:Y:S01]  /*01b0*/  STG.E desc[UR4][R4.64], R13 ;  /* 0x0000000d04007986 */ /* 0x000fe2000c101904 */
[----:B------:R-:W-:Y:S05]  /*01c0*/  EXIT ;  /* 0x000000000000794d */ /* 0x000fea0003800000 */
.L_x_1:
        /* <DEDUP_REMOVED lines=11> */
.L_x_6:


//--------------------- .text._Z15elementwise_mulPfS_S_i --------------------------
	.section	.text._Z15elementwise_mulPfS_S_i,"ax",@progbits
	.align	128
        .global         _Z15elementwise_mulPfS_S_i
        .type           _Z15elementwise_mulPfS_S_i,@function
        .size           _Z15elementwise_mulPfS_S_i,(.L_x_7 - _Z15elementwise_mulPfS_S_i)
        .other          _Z15elementwise_mulPfS_S_i,@"STO_CUDA_ENTRY STV_DEFAULT"
_Z15elementwise_mulPfS_S_i:
.text._Z15elementwise_mulPfS_S_i:
        /* <DEDUP_REMOVED lines=10> */
[----:B------:R-:W2:Y:S08]  /*00a0*/  LDC.64 R4, c[0x0][0x388] ;  /* 0x0000e200ff047b82 */ /* 0x000eb00000000a00 */
[----:B------:R-:W3:Y:S01]  /*00b0*/  LDC.64 R6, c[0x0][0x390] ;  /* 0x0000e400ff067b82 */ /* 0x000ee20000000a00 */
[----:B0-----:R-:W-:-:S06]  /*00c0*/  IMAD.WIDE R2, R9, 0x4, R2 ;  /* 0x0000000409027825 */ /* 0x001fcc00078e0202 */
[----:B-1----:R-:W4:Y:S01]  /*00d0*/  LDG.E R2, desc[UR4][R2.64] ;  /* 0x0000000402027981 */ /* 0x002f22000c1e1900 */
[----:B--2---:R-:W-:-:S06]  /*00e0*/  IMAD.WIDE R4, R9, 0x4, R4 ;  /* 0x0000000409047825 */ /* 0x004fcc00078e0204 */
[----:B------:R-:W4:Y:S01]  /*00f0*/  LDG.E R5, desc[UR4][R4.64] ;  /* 0x0000000404057981 */ /* 0x000f22000c1e1900 */
[----:B---3--:R-:W-:-:S04]  /*0100*/  IMAD.WIDE R6, R9, 0x4, R6 ;  /* 0x0000000409067825 */ /* 0x008fc800078e0206 */
[----:B----4-:R-:W-:-:S05]  /*0110*/  FMUL R9, R2, R5 ;  /* 0x0000000502097220 */ /* 0x010fca0000400000 */
[----:B------:R-:W-:Y:S01]  /*0120*/  STG.E desc[UR4][R6.64], R9 ;  /* 0x0000000906007986 */ /* 0x000fe2000c101904 */
[----:B------:R-:W-:Y:S05]  /*0130*/  EXIT ;  /* 0x000000000000794d */ /* 0x000fea0003800000 */
.L_x_2:
        /* <DEDUP_REMOVED lines=12> */
.L_x_7:


//--------------------- .text._Z15elementwise_subPfS_S_i --------------------------
	.section	.text._Z15elementwise_subPfS_S_i,"ax",@progbits
	.align	128
        .global         _Z15elementwise_subPfS_S_i
        .type           _Z15elementwise_subPfS_S_i,@function
        .size           _Z15elementwise_subPfS_S_i,(.L_x_8 - _Z15elementwise_subPfS_S_i)
        .other          _Z15elementwise_subPfS_S_i,@"STO_CUDA_ENTRY STV_DEFAULT"
_Z15elementwise_subPfS_S_i:
.text._Z15elementwise_subPfS_S_i:
        /* <DEDUP_REMOVED lines=17> */
[----:B----4-:R-:W-:-:S05]  /*0110*/  FADD R9, R2, -R5 ;  /* 0x8000000502097221 */ /* 0x010fca0000000000 */
[----:B------:R-:W-:Y:S01]  /*0120*/  STG.E desc[UR4][R6.64], R9 ;  /* 0x0000000906007986 */ /* 0x000fe2000c101904 */
[----:B------:R-:W-:Y:S05]  /*0130*/  EXIT ;  /* 0x000000000000794d */ /* 0x000fea0003800000 */
.L_x_3:
        /* <DEDUP_REMOVED lines=12> */
.L_x_8:


//--------------------- .text._Z15elementwise_addPfS_S_i --------------------------
	.section	.text._Z15elementwise_addPfS_S_i,"ax",@progbits
	.align	128
        .global         _Z15elementwise_addPfS_S_i
        .type           _Z15elementwise_addPfS_S_i,@function
        .size           _Z15elementwise_addPfS_S_i,(.L_x_9 - _Z15elementwise_addPfS_S_i)
        .other          _Z15elementwise_addPfS_S_i,@"STO_CUDA_ENTRY STV_DEFAULT"
_Z15elementwise_addPfS_S_i:
.text._Z15elementwise_addPfS_S_i:
        /* <DEDUP_REMOVED lines=17> */
[----:B----4-:R-:W-:-:S05]  /*0110*/  FADD R9, R2, R5 ;  /* 0x0000000502097221 */ /* 0x010fca0000000000 */
[----:B------:R-:W-:Y:S01]  /*0120*/  STG.E desc[UR4][R6.64], R9 ;  /* 0x0000000906007986 */ /* 0x000fe2000c101904 */
[----:B------:R-:W-:Y:S05]  /*0130*/  EXIT ;  /* 0x000000000000794d */ /* 0x000fea0003800000 */
.L_x_4:
        /* <DEDUP_REMOVED lines=12> */
.L_x_9:


//--------------------- .nv.shared.reserved.0     --------------------------
	.section	.nv.shared.reserved.0,"aw",@nobits
	.weak		__nv_reservedSMEM_offset_0_alias
	.size		__nv_reservedSMEM_offset_0_alias, 0, 64
	.other		__nv_reservedSMEM_offset_0_alias,@"STO_CUDA_RESERVED_SHARED STV_DEFAULT"
__nv_reservedSMEM_offset_0_alias:
	.zero		0
	.zero		64


//--------------------- .nv.constant0._Z16elementwise_reluPfS_i --------------------------
	.section	.nv.constant0._Z16elementwise_reluPfS_i,"a",@progbits
	.sectionflags	@""
	.align	4
.nv.constant0._Z16elementwise_reluPfS_i:
	.zero		916


//--------------------- .nv.constant0._Z15elementwise_divPfS_S_i --------------------------
	.section	.nv.constant0._Z15elementwise_divPfS_S_i,"a",@progbits
	.sectionflags	@""
	.align	4
.nv.constant0._Z15elementwise_divPfS_S_i:
	.zero		924


//--------------------- .nv.constant0._Z15elementwise_mulPfS_S_i --------------------------
	.section	.nv.constant0._Z15elementwise_mulPfS_S_i,"a",@progbits
	.sectionflags	@""
	.align	4
.nv.constant0._Z15elementwise_mulPfS_S_i:
	.zero		924


//--------------------- .nv.constant0._Z15elementwise_subPfS_S_i --------------------------
	.section	.nv.constant0._Z15elementwise_subPfS_S_i,"a",@progbits
	.sectionflags	@""
	.align	4
.nv.constant0._Z15elementwise_subPfS_S_i:
	.zero		924


//--------------------- .nv.constant0._Z15elementwise_addPfS_S_i --------------------------
	.section	.nv.constant0._Z15elementwise_addPfS_S_i,"a",@progbits
	.sectionflags	@""
	.align	4
.nv.constant0._Z15elementwise_addPfS_S_i:
	.zero		924


//--------------------- SYMBOLS --------------------------

	.type		.nv.reservedSmem.offset0,@object
	.size		.nv.reservedSmem.offset0,0x4
